//
// Generated by NVIDIA NVVM Compiler
//
// Compiler Build ID: CL-36424714
// Cuda compilation tools, release 13.0, V13.0.88
// Based on NVVM 20.0.0
//

.version 9.0
.target sm_100
.address_size 64

	// .globl	_Z9addKernelPiPKiS1_

.visible .entry _Z9addKernelPiPKiS1_(
	.param .u64 .ptr .align 1 _Z9addKernelPiPKiS1__param_0,
	.param .u64 .ptr .align 1 _Z9addKernelPiPKiS1__param_1,
	.param .u64 .ptr .align 1 _Z9addKernelPiPKiS1__param_2
)
{
	.reg .b32 	%r<5>;
	.reg .b64 	%rd<11>;

	ld.param.u64 	%rd1, [_Z9addKernelPiPKiS1__param_0];
	ld.param.u64 	%rd2, [_Z9addKernelPiPKiS1__param_1];
	ld.param.u64 	%rd3, [_Z9addKernelPiPKiS1__param_2];
	cvta.to.global.u64 	%rd4, %rd1;
	cvta.to.global.u64 	%rd5, %rd3;
	cvta.to.global.u64 	%rd6, %rd2;
	mov.u32 	%r1, %tid.x;
	mul.wide.u32 	%rd7, %r1, 4;
	add.s64 	%rd8, %rd6, %rd7;
	ld.global.u32 	%r2, [%rd8];
	add.s64 	%rd9, %rd5, %rd7;
	ld.global.u32 	%r3, [%rd9];
	add.s32 	%r4, %r3, %r2;
	add.s64 	%rd10, %rd4, %rd7;
	st.global.u32 	[%rd10], %r4;
	ret;

}
	// .globl	_Z12MatMulKernel6MatrixS_S_
.visible .entry _Z12MatMulKernel6MatrixS_S_(
	.param .align 8 .b8 _Z12MatMulKernel6MatrixS_S__param_0[16],
	.param .align 8 .b8 _Z12MatMulKernel6MatrixS_S__param_1[16],
	.param .align 8 .b8 _Z12MatMulKernel6MatrixS_S__param_2[16]
)
{
	.reg .pred 	%p<10>;
	.reg .b32 	%r<42>;
	.reg .b32 	%f<68>;
	.reg .b64 	%rd<53>;

	ld.param.u64 	%rd6, [_Z12MatMulKernel6MatrixS_S__param_2+8];
	ld.param.u32 	%r2, [_Z12MatMulKernel6MatrixS_S__param_1];
	ld.param.u32 	%r1, [_Z12MatMulKernel6MatrixS_S__param_0];
	ld.param.u64 	%rd7, [_Z12MatMulKernel6MatrixS_S__param_1+8];
	ld.param.u64 	%rd8, [_Z12MatMulKernel6MatrixS_S__param_0+8];
	ld.param.v2.u32 	{%r20, %r21}, [_Z12MatMulKernel6MatrixS_S__param_2];
	cvta.to.global.u64 	%rd1, %rd8;
	cvta.to.global.u64 	%rd2, %rd7;
	mov.u32 	%r22, %ctaid.y;
	mov.u32 	%r23, %ntid.y;
	mov.u32 	%r24, %tid.y;
	mad.lo.s32 	%r3, %r22, %r23, %r24;
	mov.u32 	%r25, %ctaid.x;
	mov.u32 	%r26, %ntid.x;
	mov.u32 	%r27, %tid.x;
	mad.lo.s32 	%r4, %r25, %r26, %r27;
	setp.lt.s32 	%p1, %r1, 1;
	mov.f32 	%f67, 0f00000000;
	@%p1 bra 	$L__BB1_12;
	mul.lo.s32 	%r5, %r1, %r3;
	and.b32  	%r6, %r1, 7;
	setp.lt.u32 	%p2, %r1, 8;
	mov.b32 	%r40, 0;
	mov.f32 	%f67, 0f00000000;
	@%p2 bra 	$L__BB1_4;
	and.b32  	%r40, %r1, 2147483640;
	neg.s32 	%r38, %r40;
	shl.b32 	%r9, %r2, 3;
	mul.wide.u32 	%rd9, %r5, 4;
	add.s64 	%rd10, %rd9, %rd1;
	add.s64 	%rd52, %rd10, 16;
	mov.f32 	%f67, 0f00000000;
	mul.wide.s32 	%rd13, %r2, 4;
	mov.u32 	%r37, %r4;
$L__BB1_3:
	.pragma "nounroll";
	ld.global.f32 	%f17, [%rd52+-16];
	mul.wide.s32 	%rd11, %r37, 4;
	add.s64 	%rd12, %rd2, %rd11;
	ld.global.f32 	%f18, [%rd12];
	fma.rn.f32 	%f19, %f17, %f18, %f67;
	ld.global.f32 	%f20, [%rd52+-12];
	add.s64 	%rd14, %rd12, %rd13;
	ld.global.f32 	%f21, [%rd14];
	fma.rn.f32 	%f22, %f20, %f21, %f19;
	ld.global.f32 	%f23, [%rd52+-8];
	add.s64 	%rd15, %rd14, %rd13;
	ld.global.f32 	%f24, [%rd15];
	fma.rn.f32 	%f25, %f23, %f24, %f22;
	ld.global.f32 	%f26, [%rd52+-4];
	add.s64 	%rd16, %rd15, %rd13;
	ld.global.f32 	%f27, [%rd16];
	fma.rn.f32 	%f28, %f26, %f27, %f25;
	ld.global.f32 	%f29, [%rd52];
	add.s64 	%rd17, %rd16, %rd13;
	ld.global.f32 	%f30, [%rd17];
	fma.rn.f32 	%f31, %f29, %f30, %f28;
	ld.global.f32 	%f32, [%rd52+4];
	add.s64 	%rd18, %rd17, %rd13;
	ld.global.f32 	%f33, [%rd18];
	fma.rn.f32 	%f34, %f32, %f33, %f31;
	ld.global.f32 	%f35, [%rd52+8];
	add.s64 	%rd19, %rd18, %rd13;
	ld.global.f32 	%f36, [%rd19];
	fma.rn.f32 	%f37, %f35, %f36, %f34;
	ld.global.f32 	%f38, [%rd52+12];
	add.s64 	%rd20, %rd19, %rd13;
	ld.global.f32 	%f39, [%rd20];
	fma.rn.f32 	%f67, %f38, %f39, %f37;
	add.s32 	%r38, %r38, 8;
	add.s32 	%r37, %r37, %r9;
	add.s64 	%rd52, %rd52, 32;
	setp.ne.s32 	%p3, %r38, 0;
	@%p3 bra 	$L__BB1_3;
$L__BB1_4:
	setp.eq.s32 	%p4, %r6, 0;
	@%p4 bra 	$L__BB1_12;
	and.b32  	%r15, %r1, 3;
	setp.lt.u32 	%p5, %r6, 4;
	@%p5 bra 	$L__BB1_7;
	add.s32 	%r29, %r40, %r5;
	mul.wide.u32 	%rd21, %r29, 4;
	add.s64 	%rd22, %rd1, %rd21;
	ld.global.f32 	%f41, [%rd22];
	mad.lo.s32 	%r30, %r40, %r2, %r4;
	mul.wide.s32 	%rd23, %r30, 4;
	add.s64 	%rd24, %rd2, %rd23;
	ld.global.f32 	%f42, [%rd24];
	fma.rn.f32 	%f43, %f41, %f42, %f67;
	cvt.u64.u32 	%rd25, %r5;
	cvt.u64.u32 	%rd26, %r40;
	add.s64 	%rd27, %rd26, %rd25;
	shl.b64 	%rd28, %rd27, 2;
	add.s64 	%rd29, %rd1, %rd28;
	ld.global.f32 	%f44, [%rd29+4];
	mul.wide.s32 	%rd30, %r2, 4;
	add.s64 	%rd31, %rd24, %rd30;
	ld.global.f32 	%f45, [%rd31];
	fma.rn.f32 	%f46, %f44, %f45, %f43;
	ld.global.f32 	%f47, [%rd29+8];
	add.s64 	%rd32, %rd31, %rd30;
	ld.global.f32 	%f48, [%rd32];
	fma.rn.f32 	%f49, %f47, %f48, %f46;
	ld.global.f32 	%f50, [%rd29+12];
	add.s64 	%rd33, %rd32, %rd30;
	ld.global.f32 	%f51, [%rd33];
	fma.rn.f32 	%f67, %f50, %f51, %f49;
	add.s32 	%r40, %r40, 4;
$L__BB1_7:
	setp.eq.s32 	%p6, %r15, 0;
	@%p6 bra 	$L__BB1_12;
	setp.eq.s32 	%p7, %r15, 1;
	@%p7 bra 	$L__BB1_10;
	add.s32 	%r31, %r40, %r5;
	mul.wide.u32 	%rd34, %r31, 4;
	add.s64 	%rd35, %rd1, %rd34;
	ld.global.f32 	%f53, [%rd35];
	mad.lo.s32 	%r32, %r40, %r2, %r4;
	mul.wide.s32 	%rd36, %r32, 4;
	add.s64 	%rd37, %rd2, %rd36;
	ld.global.f32 	%f54, [%rd37];
	fma.rn.f32 	%f55, %f53, %f54, %f67;
	cvt.u64.u32 	%rd38, %r5;
	cvt.u64.u32 	%rd39, %r40;
	add.s64 	%rd40, %rd39, %rd38;
	shl.b64 	%rd41, %rd40, 2;
	add.s64 	%rd42, %rd1, %rd41;
	ld.global.f32 	%f56, [%rd42+4];
	mul.wide.s32 	%rd43, %r2, 4;
	add.s64 	%rd44, %rd37, %rd43;
	ld.global.f32 	%f57, [%rd44];
	fma.rn.f32 	%f67, %f56, %f57, %f55;
	add.s32 	%r40, %r40, 2;
$L__BB1_10:
	and.b32  	%r33, %r1, 1;
	setp.eq.b32 	%p8, %r33, 1;
	not.pred 	%p9, %p8;
	@%p9 bra 	$L__BB1_12;
	add.s32 	%r34, %r40, %r5;
	mul.wide.u32 	%rd45, %r34, 4;
	add.s64 	%rd46, %rd1, %rd45;
	ld.global.f32 	%f58, [%rd46];
	mad.lo.s32 	%r35, %r40, %r2, %r4;
	mul.wide.s32 	%rd47, %r35, 4;
	add.s64 	%rd48, %rd2, %rd47;
	ld.global.f32 	%f59, [%rd48];
	fma.rn.f32 	%f67, %f58, %f59, %f67;
$L__BB1_12:
	cvta.to.global.u64 	%rd49, %rd6;
	mad.lo.s32 	%r36, %r20, %r3, %r4;
	mul.wide.s32 	%rd50, %r36, 4;
	add.s64 	%rd51, %rd49, %rd50;
	st.global.f32 	[%rd51], %f67;
	ret;

}


// ===== COMPILED SASS (sm_100) =====

	.target	sm_100

	.elftype	@"ET_EXEC"


//--------------------- .note.nv.tkinfo           --------------------------
	.section	.note.nv.tkinfo,"",@"SHT_NOTE"
	.sectionflags	@"SHF_NOTE_NV_TKINFO"
	.tkinfo
        /*0018*/ 	.word	0x00000002
        /*0030*/ 	.string	""
        /*0030*/ 	.string	"ptxas"
        /*0030*/ 	.string	"Cuda compilation tools, release 13.0, V13.0.88"
        /*0030*/ 	.string	"Build cuda_13.0.r13.0/compiler.36424714_0"
        /*0030*/ 	.string	"-arch sm_100 -m 64 "



//--------------------- .note.nv.cuinfo           --------------------------
	.section	.note.nv.cuinfo,"",@"SHT_NOTE"
	.sectionflags	@"SHF_NOTE_NV_CUINFO"
        /*0018*/ 	.short	0x0002
        /*001a*/ 	.short	0x0064
        /*001c*/ 	.short	0x0082
	.zero		2


//--------------------- .nv.info                  --------------------------
	.section	.nv.info,"",@"SHT_CUDA_INFO"
	.align	4


	//----- nvinfo : EIATTR_REGCOUNT
	.align		4
        /*0000*/ 	.byte	0x04, 0x2f
        /*0002*/ 	.short	(.L_1 - .L_0)
	.align		4
.L_0:
        /*0004*/ 	.word	index@(_Z9addKernelPiPKiS1_)
        /*0008*/ 	.word	0x0000000c


	//----- nvinfo : EIATTR_FRAME_SIZE
	.align		4
.L_1:
        /*000c*/ 	.byte	0x04, 0x11
        /*000e*/ 	.short	(.L_3 - .L_2)
	.align		4
.L_2:
        /*0010*/ 	.word	index@(_Z9addKernelPiPKiS1_)
        /*0014*/ 	.word	0x00000000


	//----- nvinfo : EIATTR_REGCOUNT
	.align		4
.L_3:
        /*0018*/ 	.byte	0x04, 0x2f
        /*001a*/ 	.short	(.L_5 - .L_4)
	.align		4
.L_4:
        /*001c*/ 	.word	index@(_Z12MatMulKernel6MatrixS_S_)
        /*0020*/ 	.word	0x00000020


	//----- nvinfo : EIATTR_FRAME_SIZE
	.align		4
.L_5:
        /*0024*/ 	.byte	0x04, 0x11
        /*0026*/ 	.short	(.L_7 - .L_6)
	.align		4
.L_6:
        /*0028*/ 	.word	index@(_Z12MatMulKernel6MatrixS_S_)
        /*002c*/ 	.word	0x00000000


	//----- nvinfo : EIATTR_MIN_STACK_SIZE
	.align		4
.L_7:
        /*0030*/ 	.byte	0x04, 0x12
        /*0032*/ 	.short	(.L_9 - .L_8)
	.align		4
.L_8:
        /*0034*/ 	.word	index@(_Z12MatMulKernel6MatrixS_S_)
        /*0038*/ 	.word	0x00000000


	//----- nvinfo : EIATTR_MIN_STACK_SIZE
	.align		4
.L_9:
        /*003c*/ 	.byte	0x04, 0x12
        /*003e*/ 	.short	(.L_11 - .L_10)
	.align		4
.L_10:
        /*0040*/ 	.word	index@(_Z9addKernelPiPKiS1_)
        /*0044*/ 	.word	0x00000000
.L_11:


//--------------------- .nv.compat                --------------------------
	.section	.nv.compat,"",@"SHT_CUDA_COMPAT_INFO"
	.align	4
        /*0000*/ 	.byte	0x02, 0x09, 0x00, 0x00, 0x02, 0x02, 0x01, 0x00, 0x02, 0x05, 0x05, 0x00, 0x03, 0x07, 0x01, 0x01
        /*0010*/ 	.byte	0x02, 0x03, 0x00, 0x00, 0x02, 0x06, 0x01, 0x00, 0x04, 0x0b, 0x08, 0x00, 0x09, 0x00, 0x00, 0x00
        /*0020*/ 	.byte	0x00, 0x00, 0x00, 0x00


//--------------------- .nv.info._Z12MatMulKernel6MatrixS_S_ --------------------------
	.section	.nv.info._Z12MatMulKernel6MatrixS_S_,"",@"SHT_CUDA_INFO"
	.sectionflags	@""
	.align	4


	//----- nvinfo : EIATTR_CUDA_API_VERSION
	.align		4
        /*0000*/ 	.byte	0x04, 0x37
        /*0002*/ 	.short	(.L_13 - .L_12)
.L_12:
        /*0004*/ 	.word	0x00000082


	//----- nvinfo : EIATTR_KPARAM_INFO
	.align		4
.L_13:
        /*0008*/ 	.byte	0x04, 0x17
        /*000a*/ 	.short	(.L_15 - .L_14)
.L_14:
        /*000c*/ 	.word	0x00000000
        /*0010*/ 	.short	0x0002
        /*0012*/ 	.short	0x0020
        /*0014*/ 	.byte	0x00, 0xf0, 0x41, 0x00


	//----- nvinfo : EIATTR_KPARAM_INFO
	.align		4
.L_15:
        /*0018*/ 	.byte	0x04, 0x17
        /*001a*/ 	.short	(.L_17 - .L_16)
.L_16:
        /*001c*/ 	.word	0x00000000
        /*0020*/ 	.short	0x0001
        /*0022*/ 	.short	0x0010
        /*0024*/ 	.byte	0x00, 0xf0, 0x41, 0x00


	//----- nvinfo : EIATTR_KPARAM_INFO
	.align		4
.L_17:
        /*0028*/ 	.byte	0x04, 0x17
        /*002a*/ 	.short	(.L_19 - .L_18)
.L_18:
        /*002c*/ 	.word	0x00000000
        /*0030*/ 	.short	0x0000
        /*0032*/ 	.short	0x0000
        /*0034*/ 	.byte	0x00, 0xf0, 0x41, 0x00


	//----- nvinfo : EIATTR_SPARSE_MMA_MASK
	.align		4
.L_19:
        /*0038*/ 	.byte	0x03, 0x50
        /*003a*/ 	.short	0x0000


	//----- nvinfo : EIATTR_MAXREG_COUNT
	.align		4
        /*003c*/ 	.byte	0x03, 0x1b
        /*003e*/ 	.short	0x00ff


	//----- nvinfo : EIATTR_MERCURY_ISA_VERSION
	.align		4
        /*0040*/ 	.byte	0x03, 0x5f
        /*0042*/ 	.short	0x0101


	//----- nvinfo : EIATTR_VRC_CTA_INIT_COUNT
	.align		4
        /*0044*/ 	.byte	0x02, 0x4a
	.zero		1
	.zero		1


	//----- nvinfo : EIATTR_EXIT_INSTR_OFFSETS
	.align		4
        /*0048*/ 	.byte	0x04, 0x1c
        /*004a*/ 	.short	(.L_21 - .L_20)


	//   ....[0]....
.L_20:
        /*004c*/ 	.word	0x00000900


	//----- nvinfo : EIATTR_CBANK_PARAM_SIZE
	.align		4
.L_21:
        /*0050*/ 	.byte	0x03, 0x19
        /*0052*/ 	.short	0x0030


	//----- nvinfo : EIATTR_PARAM_CBANK
	.align		4
        /*0054*/ 	.byte	0x04, 0x0a
        /*0056*/ 	.short	(.L_23 - .L_22)
	.align		4
.L_22:
        /*0058*/ 	.word	index@(.nv.constant0._Z12MatMulKernel6MatrixS_S_)
        /*005c*/ 	.short	0x0380
        /*005e*/ 	.short	0x0030


	//----- nvinfo : EIATTR_SW_WAR
	.align		4
.L_23:
        /*0060*/ 	.byte	0x04, 0x36
        /*0062*/ 	.short	(.L_25 - .L_24)
.L_24:
        /*0064*/ 	.word	0x00000008
.L_25:


//--------------------- .nv.info._Z9addKernelPiPKiS1_ --------------------------
	.section	.nv.info._Z9addKernelPiPKiS1_,"",@"SHT_CUDA_INFO"
	.sectionflags	@""
	.align	4


	//----- nvinfo : EIATTR_CUDA_API_VERSION
	.align		4
        /*0000*/ 	.byte	0x04, 0x37
        /*0002*/ 	.short	(.L_27 - .L_26)
.L_26:
        /*0004*/ 	.word	0x00000082


	//----- nvinfo : EIATTR_KPARAM_INFO
	.align		4
.L_27:
        /*0008*/ 	.byte	0x04, 0x17
        /*000a*/ 	.short	(.L_29 - .L_28)
.L_28:
        /*000c*/ 	.word	0x00000000
        /*0010*/ 	.short	0x0002
        /*0012*/ 	.short	0x0010
        /*0014*/ 	.byte	0x00, 0xf5, 0x21, 0x00


	//----- nvinfo : EIATTR_KPARAM_INFO
	.align		4
.L_29:
        /*0018*/ 	.byte	0x04, 0x17
        /*001a*/ 	.short	(.L_31 - .L_30)
.L_30:
        /*001c*/ 	.word	0x00000000
        /*0020*/ 	.short	0x0001
        /*0022*/ 	.short	0x0008
        /*0024*/ 	.byte	0x00, 0xf5, 0x21, 0x00


	//----- nvinfo : EIATTR_KPARAM_INFO
	.align		4
.L_31:
        /*0028*/ 	.byte	0x04, 0x17
        /*002a*/ 	.short	(.L_33 - .L_32)
.L_32:
        /*002c*/ 	.word	0x00000000
        /*0030*/ 	.short	0x0000
        /*0032*/ 	.short	0x0000
        /*0034*/ 	.byte	0x00, 0xf5, 0x21, 0x00


	//----- nvinfo : EIATTR_SPARSE_MMA_MASK
	.align		4
.L_33:
        /*0038*/ 	.byte	0x03, 0x50
        /*003a*/ 	.short	0x0000


	//----- nvinfo : EIATTR_MAXREG_COUNT
	.align		4
        /*003c*/ 	.byte	0x03, 0x1b
        /*003e*/ 	.short	0x00ff


	//----- nvinfo : EIATTR_MERCURY_ISA_VERSION
	.align		4
        /*0040*/ 	.byte	0x03, 0x5f
        /*0042*/ 	.short	0x0101


	//----- nvinfo : EIATTR_VRC_CTA_INIT_COUNT
	.align		4
        /*0044*/ 	.byte	0x02, 0x4a
	.zero		1
	.zero		1


	//----- nvinfo : EIATTR_EXIT_INSTR_OFFSETS
	.align		4
        /*0048*/ 	.byte	0x04, 0x1c
        /*004a*/ 	.short	(.L_35 - .L_34)


	//   ....[0]....
.L_34:
        /*004c*/ 	.word	0x000000d0


	//----- nvinfo : EIATTR_CBANK_PARAM_SIZE
	.align		4
.L_35:
        /*0050*/ 	.byte	0x03, 0x19
        /*0052*/ 	.short	0x0018


	//----- nvinfo : EIATTR_PARAM_CBANK
	.align		4
        /*0054*/ 	.byte	0x04, 0x0a
        /*0056*/ 	.short	(.L_37 - .L_36)
	.align		4
.L_36:
        /*0058*/ 	.word	index@(.nv.constant0._Z9addKernelPiPKiS1_)
        /*005c*/ 	.short	0x0380
        /*005e*/ 	.short	0x0018


	//----- nvinfo : EIATTR_SW_WAR
	.align		4
.L_37:
        /*0060*/ 	.byte	0x04, 0x36
        /*0062*/ 	.short	(.L_39 - .L_38)
.L_38:
        /*0064*/ 	.word	0x00000008
.L_39:


//--------------------- .nv.callgraph             --------------------------
	.section	.nv.callgraph,"",@"SHT_CUDA_CALLGRAPH"
	.align	4
	.sectionentsize	8
	.align		4
        /*0000*/ 	.word	0x00000000
	.align		4
        /*0004*/ 	.word	0xffffffff
	.align		4
        /*0008*/ 	.word	0x00000000
	.align		4
        /*000c*/ 	.word	0xfffffffe
	.align		4
        /*0010*/ 	.word	0x00000000
	.align		4
        /*0014*/ 	.word	0xfffffffd
	.align		4
        /*0018*/ 	.word	0x00000000
	.align		4
        /*001c*/ 	.word	0xfffffffc


//--------------------- .text._Z12MatMulKernel6MatrixS_S_ --------------------------
	.section	.text._Z12MatMulKernel6MatrixS_S_,"ax",@progbits
	.align	128
        .global         _Z12MatMulKernel6MatrixS_S_
        .type           _Z12MatMulKernel6MatrixS_S_,@function
        .size           _Z12MatMulKernel6MatrixS_S_,(.L_x_7 - _Z12MatMulKernel6MatrixS_S_)
        .other          _Z12MatMulKernel6MatrixS_S_,@"STO_CUDA_ENTRY STV_DEFAULT"
_Z12MatMulKernel6MatrixS_S_:
.text._Z12MatMulKernel6MatrixS_S_:
[----:B------:R-:W-:Y:S01]  /*0000*/  LDC R1, c[0x0][0x37c] ;  /* 0x0000df00ff017b82 */ /* 0x000fe20000000800 */
[----:B------:R-:W0:Y:S01]  /*0010*/  S2R R3, SR_TID.Y ;  /* 0x0000000000037919 */ /* 0x000e220000002200 */
[----:B------:R-:W1:Y:S06]  /*0020*/  LDCU UR5, c[0x0][0x380] ;  /* 0x00007000ff0577ac */ /* 0x000e6c0008000800 */
[----:B------:R-:W0:Y:S01]  /*0030*/  LDC R0, c[0x0][0x364] ;  /* 0x0000d900ff007b82 */ /* 0x000e220000000800 */
[----:B------:R-:W-:Y:S01]  /*0040*/  HFMA2 R17, -RZ, RZ, 0, 0 ;  /* 0x00000000ff117431 */ /* 0x000fe200000001ff */
[----:B------:R-:W2:Y:S01]  /*0050*/  S2R R2, SR_TID.X ;  /* 0x0000000000027919 */ /* 0x000ea20000002100 */
[----:B------:R-:W3:Y:S05]  /*0060*/  LDCU.64 UR8, c[0x0][0x358] ;  /* 0x00006b00ff0877ac */ /* 0x000eea0008000a00 */
[----:B------:R-:W0:Y:S08]  /*0070*/  S2UR UR4, SR_CTAID.Y ;  /* 0x00000000000479c3 */ /* 0x000e300000002600 */
[----:B------:R-:W2:Y:S01]  /*0080*/  S2UR UR6, SR_CTAID.X ;  /* 0x00000000000679c3 */ /* 0x000ea20000002500 */
[----:B-1----:R-:W-:-:S07]  /*0090*/  UISETP.GE.AND UP0, UPT, UR5, 0x1, UPT ;  /* 0x000000010500788c */ /* 0x002fce000bf06270 */
[----:B------:R-:W2:Y:S01]  /*00a0*/  LDC R15, c[0x0][0x360] ;  /* 0x0000d800ff0f7b82 */ /* 0x000ea20000000800 */
[----:B0-----:R-:W-:Y:S02]  /*00b0*/  IMAD R0, R0, UR4, R3 ;  /* 0x0000000400007c24 */ /* 0x001fe4000f8e0203 */
[----:B--2---:R-:W-:Y:S01]  /*00c0*/  IMAD R15, R15, UR6, R2 ;  /* 0x000000060f0f7c24 */ /* 0x004fe2000f8e0202 */
[----:B---3--:R-:W-:Y:S06]  /*00d0*/  BRA.U !UP0, `(.L_x_0) ;  /* 0x0000000508f47547 */ /* 0x008fec000b800000 */
[----:B------:R-:W-:Y:S02]  /*00e0*/  UISETP.GE.U32.AND UP1, UPT, UR5, 0x8, UPT ;  /* 0x000000080500788c */ /* 0x000fe4000bf26070 */
[----:B------:R-:W-:Y:S01]  /*00f0*/  IMAD R14, R0, UR5, RZ ;  /* 0x00000005000e7c24 */ /* 0x000fe2000f8e02ff */
[----:B------:R-:W-:Y:S01]  /*0100*/  ULOP3.LUT UR6, UR5, 0x7, URZ, 0xc0, !UPT ;  /* 0x0000000705067892 */ /* 0x000fe2000f8ec0ff */
[----:B------:R-:W-:Y:S01]  /*0110*/  MOV R17, RZ ;  /* 0x000000ff00117202 */ /* 0x000fe20000000f00 */
[----:B------:R-:W-:Y:S02]  /*0120*/  UMOV UR4, URZ ;  /* 0x000000ff00047c82 */ /* 0x000fe40008000000 */
[----:B------:R-:W-:Y:S02]  /*0130*/  UISETP.NE.AND UP0, UPT, UR6, URZ, UPT ;  /* 0x000000ff0600728c */ /* 0x000fe4000bf05270 */
[----:B------:R-:W-:Y:S09]  /*0140*/  BRA.U !UP1, `(.L_x_1) ;  /* 0x0000000109c47547 */ /* 0x000ff2000b800000 */
[----:B------:R-:W0:Y:S01]  /*0150*/  LDC.64 R2, c[0x0][0x388] ;  /* 0x0000e200ff027b82 */ /* 0x000e220000000a00 */
[----:B------:R-:W-:Y:S01]  /*0160*/  ULOP3.LUT UR4, UR5, 0x7ffffff8, URZ, 0xc0, !UPT ;  /* 0x7ffffff805047892 */ /* 0x000fe2000f8ec0ff */
[----:B------:R-:W-:Y:S02]  /*0170*/  MOV R17, RZ ;  /* 0x000000ff00117202 */ /* 0x000fe40000000f00 */
[----:B------:R-:W-:Y:S01]  /*0180*/  MOV R16, R15 ;  /* 0x0000000f00107202 */ /* 0x000fe20000000f00 */
[----:B------:R-:W-:Y:S01]  /*0190*/  UIADD3 UR7, UPT, UPT, -UR4, URZ, URZ ;  /* 0x000000ff04077290 */ /* 0x000fe2000fffe1ff */
[----:B0-----:R-:W-:-:S03]  /*01a0*/  IMAD.WIDE.U32 R2, R14, 0x4, R2 ;  /* 0x000000040e027825 */ /* 0x001fc600078e0002 */
[----:B------:R-:W-:-:S04]  /*01b0*/  IADD3 R4, P0, PT, R2, 0x10, RZ ;  /* 0x0000001002047810 */ /* 0x000fc80007f1e0ff */
[----:B------:R-:W-:-:S09]  /*01c0*/  IADD3.X R3, PT, PT, RZ, R3, RZ, P0, !PT ;  /* 0x00000003ff037210 */ /* 0x000fd200007fe4ff */
.L_x_2:
[----:B------:R-:W0:Y:S01]  /*01d0*/  LDC.64 R10, c[0x0][0x398] ;  /* 0x0000e600ff0a7b82 */ /* 0x000e220000000a00 */
[----:B------:R-:W-:-:S05]  /*01e0*/  MOV R2, R4 ;  /* 0x0000000400027202 */ /* 0x000fca0000000f00 */
[----:B------:R-:W2:Y:S02]  /*01f0*/  LDG.E R18, desc[UR8][R2.64+-0x10] ;  /* 0xfffff00802127981 */ /* 0x000ea4000c1e1900 */
[----:B------:R-:W1:Y:S02]  /*0200*/  LDC R19, c[0x0][0x390] ;  /* 0x0000e400ff137b82 */ /* 0x000e640000000800 */
[----:B------:R-:W3:Y:S04]  /*0210*/  LDG.E R22, desc[UR8][R2.64+-0xc] ;  /* 0xfffff40802167981 */ /* 0x000ee8000c1e1900 */
[----:B------:R-:W4:Y:S04]  /*0220*/  LDG.E R23, desc[UR8][R2.64+-0x8] ;  /* 0xfffff80802177981 */ /* 0x000f28000c1e1900 */
[----:B------:R-:W5:Y:S04]  /*0230*/  LDG.E R25, desc[UR8][R2.64+-0x4] ;  /* 0xfffffc0802197981 */ /* 0x000f68000c1e1900 */
[----:B------:R-:W5:Y:S01]  /*0240*/  LDG.E R26, desc[UR8][R2.64] ;  /* 0x00000008021a7981 */ /* 0x000f62000c1e1900 */
[----:B0-----:R-:W-:-:S05]  /*0250*/  IMAD.WIDE R10, R16, 0x4, R10 ;  /* 0x00000004100a7825 */ /* 0x001fca00078e020a */
[----:B------:R0:W2:Y:S01]  /*0260*/  LDG.E R20, desc[UR8][R10.64] ;  /* 0x000000080a147981 */ /* 0x0000a2000c1e1900 */
[----:B-1----:R-:W-:-:S05]  /*0270*/  IMAD.WIDE R28, R19, 0x4, R10 ;  /* 0x00000004131c7825 */ /* 0x002fca00078e020a */
[----:B------:R-:W3:Y:S01]  /*0280*/  LDG.E R21, desc[UR8][R28.64] ;  /* 0x000000081c157981 */ /* 0x000ee2000c1e1900 */
[----:B------:R-:W-:-:S05]  /*0290*/  IMAD.WIDE R12, R19, 0x4, R28 ;  /* 0x00000004130c7825 */ /* 0x000fca00078e021c */
[----:B------:R1:W4:Y:S01]  /*02a0*/  LDG.E R24, desc[UR8][R12.64] ;  /* 0x000000080c187981 */ /* 0x000322000c1e1900 */
[----:B------:R-:W-:-:S03]  /*02b0*/  IMAD.WIDE R8, R19, 0x4, R12 ;  /* 0x0000000413087825 */ /* 0x000fc600078e020c */
[----:B------:R-:W5:Y:S01]  /*02c0*/  LDG.E R28, desc[UR8][R2.64+0x4] ;  /* 0x00000408021c7981 */ /* 0x000f62000c1e1900 */
[----:B------:R-:W-:-:S03]  /*02d0*/  IMAD.WIDE R4, R19, 0x4, R8 ;  /* 0x0000000413047825 */ /* 0x000fc600078e0208 */
[----:B------:R-:W5:Y:S04]  /*02e0*/  LDG.E R29, desc[UR8][R2.64+0x8] ;  /* 0x00000808021d7981 */ /* 0x000f68000c1e1900 */
[----:B------:R-:W5:Y:S01]  /*02f0*/  LDG.E R8, desc[UR8][R8.64] ;  /* 0x0000000808087981 */ /* 0x000f62000c1e1900 */
[----:B------:R-:W-:-:S03]  /*0300*/  IMAD.WIDE R6, R19, 0x4, R4 ;  /* 0x0000000413067825 */ /* 0x000fc600078e0204 */
[----:B------:R1:W5:Y:S01]  /*0310*/  LDG.E R5, desc[UR8][R4.64] ;  /* 0x0000000804057981 */ /* 0x000362000c1e1900 */
[----:B0-----:R-:W-:-:S03]  /*0320*/  IMAD.WIDE R10, R19, 0x4, R6 ;  /* 0x00000004130a7825 */ /* 0x001fc600078e0206 */
[----:B------:R-:W5:Y:S01]  /*0330*/  LDG.E R7, desc[UR8][R6.64] ;  /* 0x0000000806077981 */ /* 0x000f62000c1e1900 */
[----:B-1----:R-:W-:-:S03]  /*0340*/  IMAD.WIDE R12, R19, 0x4, R10 ;  /* 0x00000004130c7825 */ /* 0x002fc600078e020a */
[----:B------:R-:W5:Y:S04]  /*0350*/  LDG.E R27, desc[UR8][R10.64] ;  /* 0x000000080a1b7981 */ /* 0x000f68000c1e1900 */
[----:B------:R0:W5:Y:S04]  /*0360*/  LDG.E R9, desc[UR8][R2.64+0xc] ;  /* 0x00000c0802097981 */ /* 0x000168000c1e1900 */
[----:B------:R-:W5:Y:S01]  /*0370*/  LDG.E R12, desc[UR8][R12.64] ;  /* 0x000000080c0c7981 */ /* 0x000f62000c1e1900 */
[----:B------:R-:W-:-:S04]  /*0380*/  UIADD3 UR7, UPT, UPT, UR7, 0x8, URZ ;  /* 0x0000000807077890 */ /* 0x000fc8000fffe0ff */
[----:B------:R-:W-:Y:S01]  /*0390*/  UISETP.NE.AND UP1, UPT, UR7, URZ, UPT ;  /* 0x000000ff0700728c */ /* 0x000fe2000bf25270 */
[----:B------:R-:W-:Y:S02]  /*03a0*/  IADD3 R4, P0, PT, R2, 0x20, RZ ;  /* 0x0000002002047810 */ /* 0x000fe40007f1e0ff */
[----:B------:R-:W-:Y:S02]  /*03b0*/  LEA R16, R19, R16, 0x3 ;  /* 0x0000001013107211 */ /* 0x000fe400078e18ff */
[----:B0-----:R-:W-:Y:S01]  /*03c0*/  IADD3.X R3, PT, PT, RZ, R3, RZ, P0, !PT ;  /* 0x00000003ff037210 */ /* 0x001fe200007fe4ff */
[----:B--2---:R-:W-:-:S04]  /*03d0*/  FFMA R17, R18, R20, R17 ;  /* 0x0000001412117223 */ /* 0x004fc80000000011 */
[----:B---3--:R-:W-:-:S04]  /*03e0*/  FFMA R22, R22, R21, R17 ;  /* 0x0000001516167223 */ /* 0x008fc80000000011 */
[----:B----4-:R-:W-:-:S04]  /*03f0*/  FFMA R22, R23, R24, R22 ;  /* 0x0000001817167223 */ /* 0x010fc80000000016 */
[----:B-----5:R-:W-:-:S04]  /*0400*/  FFMA R25, R25, R8, R22 ;  /* 0x0000000819197223 */ /* 0x020fc80000000016 */
[----:B------:R-:W-:-:S04]  /*0410*/  FFMA R5, R26, R5, R25 ;  /* 0x000000051a057223 */ /* 0x000fc80000000019 */
[----:B------:R-:W-:-:S04]  /*0420*/  FFMA R28, R28, R7, R5 ;  /* 0x000000071c1c7223 */ /* 0x000fc80000000005 */
[----:B------:R-:W-:-:S04]  /*0430*/  FFMA R28, R29, R27, R28 ;  /* 0x0000001b1d1c7223 */ /* 0x000fc8000000001c */
[----:B------:R-:W-:Y:S01]  /*0440*/  FFMA R17, R9, R12, R28 ;  /* 0x0000000c09117223 */ /* 0x000fe2000000001c */
[----:B------:R-:W-:Y:S06]  /*0450*/  BRA.U UP1, `(.L_x_2) ;  /* 0xfffffffd015c7547 */ /* 0x000fec000b83ffff */
.L_x_1:
[----:B------:R-:W-:Y:S05]  /*0460*/  BRA.U !UP0, `(.L_x_0) ;  /* 0x0000000508107547 */ /* 0x000fea000b800000 */
[----:B------:R-:W-:Y:S02]  /*0470*/  UISETP.GE.U32.AND UP0, UPT, UR6, 0x4, UPT ;  /* 0x000000040600788c */ /* 0x000fe4000bf06070 */
[----:B------:R-:W-:-:S04]  /*0480*/  ULOP3.LUT UR7, UR5, 0x3, URZ, 0xc0, !UPT ;  /* 0x0000000305077892 */ /* 0x000fc8000f8ec0ff */
[----:B------:R-:W-:-:S03]  /*0490*/  UISETP.NE.AND UP1, UPT, UR7, URZ, UPT ;  /* 0x000000ff0700728c */ /* 0x000fc6000bf25270 */
[----:B------:R-:W-:Y:S08]  /*04a0*/  BRA.U !UP0, `(.L_x_3) ;  /* 0x0000000108707547 */ /* 0x000ff0000b800000 */
[----:B------:R-:W0:Y:S01]  /*04b0*/  LDC R13, c[0x0][0x390] ;  /* 0x0000e400ff0d7b82 */ /* 0x000e220000000800 */
[----:B------:R-:W1:Y:S01]  /*04c0*/  LDCU.64 UR10, c[0x0][0x388] ;  /* 0x00007100ff0a77ac */ /* 0x000e620008000a00 */
[C---:B------:R-:W-:Y:S02]  /*04d0*/  IADD3 R3, PT, PT, R14.reuse, UR4, RZ ;  /* 0x000000040e037c10 */ /* 0x040fe4000fffe0ff */
[----:B------:R-:W-:-:S04]  /*04e0*/  IADD3 R10, P0, PT, R14, UR4, RZ ;  /* 0x000000040e0a7c10 */ /* 0x000fc8000ff1e0ff */
[----:B------:R-:W2:Y:S08]  /*04f0*/  LDC.64 R6, c[0x0][0x398] ;  /* 0x0000e600ff067b82 */ /* 0x000eb00000000a00 */
[----:B------:R-:W3:Y:S01]  /*0500*/  LDC.64 R4, c[0x0][0x388] ;  /* 0x0000e200ff047b82 */ /* 0x000ee20000000a00 */
[----:B0-----:R-:W-:-:S04]  /*0510*/  IMAD R9, R13, UR4, R15 ;  /* 0x000000040d097c24 */ /* 0x001fc8000f8e020f */
[----:B--2---:R-:W-:-:S04]  /*0520*/  IMAD.WIDE R6, R9, 0x4, R6 ;  /* 0x0000000409067825 */ /* 0x004fc800078e0206 */
[----:B------:R-:W-:Y:S02]  /*0530*/  IMAD.WIDE R8, R13, 0x4, R6 ;  /* 0x000000040d087825 */ /* 0x000fe400078e0206 */
[----:B------:R-:W2:Y:S02]  /*0540*/  LDG.E R6, desc[UR8][R6.64] ;  /* 0x0000000806067981 */ /* 0x000ea4000c1e1900 */
[----:B---3--:R-:W-:Y:S01]  /*0550*/  IMAD.WIDE.U32 R4, R3, 0x4, R4 ;  /* 0x0000000403047825 */ /* 0x008fe200078e0004 */
[----:B------:R-:W-:Y:S02]  /*0560*/  IADD3.X R3, PT, PT, RZ, RZ, RZ, P0, !PT ;  /* 0x000000ffff037210 */ /* 0x000fe400007fe4ff */
[----:B-1----:R-:W-:-:S03]  /*0570*/  LEA R2, P0, R10, UR10, 0x2 ;  /* 0x0000000a0a027c11 */ /* 0x002fc6000f8010ff */
[----:B------:R-:W2:Y:S01]  /*0580*/  LDG.E R4, desc[UR8][R4.64] ;  /* 0x0000000804047981 */ /* 0x000ea2000c1e1900 */
[----:B------:R-:W-:Y:S01]  /*0590*/  LEA.HI.X R3, R10, UR11, R3, 0x2, P0 ;  /* 0x0000000b0a037c11 */ /* 0x000fe200080f1403 */
[C---:B------:R-:W-:Y:S02]  /*05a0*/  IMAD.WIDE R10, R13.reuse, 0x4, R8 ;  /* 0x000000040d0a7825 */ /* 0x040fe400078e0208 */
[----:B------:R-:W3:Y:S04]  /*05b0*/  LDG.E R8, desc[UR8][R8.64] ;  /* 0x0000000808087981 */ /* 0x000ee8000c1e1900 */
[----:B------:R-:W3:Y:S01]  /*05c0*/  LDG.E R16, desc[UR8][R2.64+0x4] ;  /* 0x0000040802107981 */ /* 0x000ee2000c1e1900 */
[----:B------:R-:W-:-:S03]  /*05d0*/  IMAD.WIDE R12, R13, 0x4, R10 ;  /* 0x000000040d0c7825 */ /* 0x000fc600078e020a */
[----:B------:R-:W4:Y:S04]  /*05e0*/  LDG.E R18, desc[UR8][R10.64] ;  /* 0x000000080a127981 */ /* 0x000f28000c1e1900 */
[----:B------:R-:W4:Y:S04]  /*05f0*/  LDG.E R19, desc[UR8][R2.64+0x8] ;  /* 0x0000080802137981 */ /* 0x000f28000c1e1900 */
[----:B------:R-:W5:Y:S04]  /*0600*/  LDG.E R21, desc[UR8][R2.64+0xc] ;  /* 0x00000c0802157981 */ /* 0x000f68000c1e1900 */
[----:B------:R-:W5:Y:S01]  /*0610*/  LDG.E R12, desc[UR8][R12.64] ;  /* 0x000000080c0c7981 */ /* 0x000f62000c1e1900 */
[----:B------:R-:W-:Y:S01]  /*0620*/  UIADD3 UR4, UPT, UPT, UR4, 0x4, URZ ;  /* 0x0000000404047890 */ /* 0x000fe2000fffe0ff */
[----:B--2---:R-:W-:-:S04]  /*0630*/  FFMA R17, R4, R6, R17 ;  /* 0x0000000604117223 */ /* 0x004fc80000000011 */
[----:B---3--:R-:W-:-:S04]  /*0640*/  FFMA R16, R16, R8, R17 ;  /* 0x0000000810107223 */ /* 0x008fc80000000011 */
[----:B----4-:R-:W-:-:S04]  /*0650*/  FFMA R16, R19, R18, R16 ;  /* 0x0000001213107223 */ /* 0x010fc80000000010 */
[----:B-----5:R-:W-:-:S07]  /*0660*/  FFMA R17, R21, R12, R16 ;  /* 0x0000000c15117223 */ /* 0x020fce0000000010 */
.L_x_3:
[----:B------:R-:W-:Y:S05]  /*0670*/  BRA.U !UP1, `(.L_x_0) ;  /* 0x00000001098c7547 */ /* 0x000fea000b800000 */
[----:B------:R-:W-:Y:S02]  /*0680*/  UISETP.NE.AND UP0, UPT, UR7, 0x1, UPT ;  /* 0x000000010700788c */ /* 0x000fe4000bf05270 */
[----:B------:R-:W-:-:S04]  /*0690*/  ULOP3.LUT UR5, UR5, 0x1, URZ, 0xc0, !UPT ;  /* 0x0000000105057892 */ /* 0x000fc8000f8ec0ff */
[----:B------:R-:W-:-:S03]  /*06a0*/  UISETP.NE.U32.AND UP1, UPT, UR5, 0x1, UPT ;  /* 0x000000010500788c */ /* 0x000fc6000bf25070 */
        /* <DEDUP_REMOVED lines=9> */
[----:B---3--:R-:W-:Y:S01]  /*0740*/  IMAD.WIDE.U32 R2, R7, 0x4, R2 ;  /* 0x0000000407027825 */ /* 0x008fe200078e0002 */
[----:B------:R-:W-:Y:S02]  /*0750*/  IADD3.X R7, PT, PT, RZ, RZ, RZ, P0, !PT ;  /* 0x000000ffff077210 */ /* 0x000fe400007fe4ff */
[----:B-1----:R-:W-:Y:S01]  /*0760*/  LEA R6, P0, R10, UR6, 0x2 ;  /* 0x000000060a067c11 */ /* 0x002fe2000f8010ff */
[----:B------:R-:W-:Y:S02]  /*0770*/  IMAD.WIDE R8, R8, 0x4, R4 ;  /* 0x0000000408087825 */ /* 0x000fe400078e0204 */
[----:B------:R-:W2:Y:S01]  /*0780*/  LDG.E R2, desc[UR8][R2.64] ;  /* 0x0000000802027981 */ /* 0x000ea2000c1e1900 */
[----:B------:R-:W-:-:S03]  /*0790*/  LEA.HI.X R7, R10, UR7, R7, 0x2, P0 ;  /* 0x000000070a077c11 */ /* 0x000fc600080f1407 */
[----:B------:R-:W2:Y:S04]  /*07a0*/  LDG.E R4, desc[UR8][R4.64] ;  /* 0x0000000804047981 */ /* 0x000ea8000c1e1900 */
[----:B------:R-:W3:Y:S04]  /*07b0*/  LDG.E R6, desc[UR8][R6.64+0x4] ;  /* 0x0000040806067981 */ /* 0x000ee8000c1e1900 */
[----:B------:R-:W3:Y:S01]  /*07c0*/  LDG.E R8, desc[UR8][R8.64] ;  /* 0x0000000808087981 */ /* 0x000ee2000c1e1900 */
[----:B------:R-:W-:Y:S01]  /*07d0*/  UIADD3 UR4, UPT, UPT, UR4, 0x2, URZ ;  /* 0x0000000204047890 */ /* 0x000fe2000fffe0ff */
[----:B--2---:R-:W-:-:S04]  /*07e0*/  FFMA R17, R2, R4, R17 ;  /* 0x0000000402117223 */ /* 0x004fc80000000011 */
[----:B---3--:R-:W-:-:S07]  /*07f0*/  FFMA R17, R6, R8, R17 ;  /* 0x0000000806117223 */ /* 0x008fce0000000011 */
.L_x_4:
[----:B------:R-:W-:Y:S05]  /*0800*/  BRA.U UP1, `(.L_x_0) ;  /* 0x0000000101287547 */ /* 0x000fea000b800000 */
[----:B------:R-:W0:Y:S01]  /*0810*/  LDC R6, c[0x0][0x390] ;  /* 0x0000e400ff067b82 */ /* 0x000e220000000800 */
[----:B------:R-:W-:-:S07]  /*0820*/  IADD3 R7, PT, PT, R14, UR4, RZ ;  /* 0x000000040e077c10 */ /* 0x000fce000fffe0ff */
[----:B------:R-:W1:Y:S08]  /*0830*/  LDC.64 R2, c[0x0][0x388] ;  /* 0x0000e200ff027b82 */ /* 0x000e700000000a00 */
[----:B------:R-:W2:Y:S01]  /*0840*/  LDC.64 R4, c[0x0][0x398] ;  /* 0x0000e600ff047b82 */ /* 0x000ea20000000a00 */
[----:B0-----:R-:W-:Y:S02]  /*0850*/  IMAD R9, R6, UR4, R15 ;  /* 0x0000000406097c24 */ /* 0x001fe4000f8e020f */
[----:B-1----:R-:W-:-:S06]  /*0860*/  IMAD.WIDE.U32 R2, R7, 0x4, R2 ;  /* 0x0000000407027825 */ /* 0x002fcc00078e0002 */
[----:B------:R-:W3:Y:S01]  /*0870*/  LDG.E R2, desc[UR8][R2.64] ;  /* 0x0000000802027981 */ /* 0x000ee2000c1e1900 */
[----:B--2---:R-:W-:-:S06]  /*0880*/  IMAD.WIDE R4, R9, 0x4, R4 ;  /* 0x0000000409047825 */ /* 0x004fcc00078e0204 */
[----:B------:R-:W3:Y:S02]  /*0890*/  LDG.E R4, desc[UR8][R4.64] ;  /* 0x0000000804047981 */ /* 0x000ee4000c1e1900 */
[----:B---3--:R-:W-:-:S07]  /*08a0*/  FFMA R17, R2, R4, R17 ;  /* 0x0000000402117223 */ /* 0x008fce0000000011 */
.L_x_0:
[----:B------:R-:W0:Y:S01]  /*08b0*/  LDC.64 R2, c[0x0][0x3a8] ;  /* 0x0000ea00ff027b82 */ /* 0x000e220000000a00 */
[----:B------:R-:W1:Y:S02]  /*08c0*/  LDCU UR4, c[0x0][0x3a0] ;  /* 0x00007400ff0477ac */ /* 0x000e640008000800 */
[----:B-1----:R-:W-:-:S04]  /*08d0*/  IMAD R15, R0, UR4, R15 ;  /* 0x00000004000f7c24 */ /* 0x002fc8000f8e020f */
[----:B0-----:R-:W-:-:S05]  /*08e0*/  IMAD.WIDE R2, R15, 0x4, R2 ;  /* 0x000000040f027825 */ /* 0x001fca00078e0202 */
[----:B------:R-:W-:Y:S01]  /*08f0*/  STG.E desc[UR8][R2.64], R17 ;  /* 0x0000001102007986 */ /* 0x000fe2000c101908 */
[----:B------:R-:W-:Y:S05]  /*0900*/  EXIT ;  /* 0x000000000000794d */ /* 0x000fea0003800000 */
.L_x_5:
[----:B------:R-:W-:-:S00]  /*0910*/  BRA `(.L_x_5) ;  /* 0xfffffffc00fc7947 */ /* 0x000fc0000383ffff */
[----:B------:R-:W-:-:S00]  /*0920*/  NOP ;  /* 0x0000000000007918 */ /* 0x000fc00000000000 */
        /* <DEDUP_REMOVED lines=13> */
.L_x_7:


//--------------------- .text._Z9addKernelPiPKiS1_ --------------------------
	.section	.text._Z9addKernelPiPKiS1_,"ax",@progbits
	.align	128
        .global         _Z9addKernelPiPKiS1_
        .type           _Z9addKernelPiPKiS1_,@function
        .size           _Z9addKernelPiPKiS1_,(.L_x_8 - _Z9addKernelPiPKiS1_)
        .other          _Z9addKernelPiPKiS1_,@"STO_CUDA_ENTRY STV_DEFAULT"
_Z9addKernelPiPKiS1_:
.text._Z9addKernelPiPKiS1_:
[----:B------:R-:W-:Y:S01]  /*0000*/  LDC R1, c[0x0][0x37c] ;  /* 0x0000df00ff017b82 */ /* 0x000fe20000000800 */
[----:B------:R-:W0:Y:S07]  /*0010*/  S2R R9, SR_TID.X ;  /* 0x0000000000097919 */ /* 0x000e2e0000002100 */
[----:B------:R-:W0:Y:S01]  /*0020*/  LDC.64 R2, c[0x0][0x388] ;  /* 0x0000e200ff027b82 */ /* 0x000e220000000a00 */
[----:B------:R-:W1:Y:S07]  /*0030*/  LDCU.64 UR4, c[0x0][0x358] ;  /* 0x00006b00ff0477ac */ /* 0x000e6e0008000a00 */
[----:B------:R-:W2:Y:S08]  /*0040*/  LDC.64 R4, c[0x0][0x390] ;  /* 0x0000e400ff047b82 */ /* 0x000eb00000000a00 */
[----:B------:R-:W3:Y:S01]  /*0050*/  LDC.64 R6, c[0x0][0x380] ;  /* 0x0000e000ff067b82 */ /* 0x000ee20000000a00 */
[----:B0-----:R-:W-:-:S04]  /*0060*/  IMAD.WIDE.U32 R2, R9, 0x4, R2 ;  /* 0x0000000409027825 */ /* 0x001fc800078e0002 */
[C---:B--2---:R-:W-:Y:S02]  /*0070*/  IMAD.WIDE.U32 R4, R9.reuse, 0x4, R4 ;  /* 0x0000000409047825 */ /* 0x044fe400078e0004 */
[----:B-1----:R-:W2:Y:S04]  /*0080*/  LDG.E R2, desc[UR4][R2.64] ;  /* 0x0000000402027981 */ /* 0x002ea8000c1e1900 */
[----:B------:R-:W2:Y:S01]  /*0090*/  LDG.E R5, desc[UR4][R4.64] ;  /* 0x0000000404057981 */ /* 0x000ea2000c1e1900 */
[----:B---3--:R-:W-:Y:S01]  /*00a0*/  IMAD.WIDE.U32 R6, R9, 0x4, R6 ;  /* 0x0000000409067825 */ /* 0x008fe200078e0006 */
[----:B--2---:R-:W-:-:S05]  /*00b0*/  IADD3 R9, PT, PT, R2, R5, RZ ;  /* 0x0000000502097210 */ /* 0x004fca0007ffe0ff */
[----:B------:R-:W-:Y:S01]  /*00c0*/  STG.E desc[UR4][R6.64], R9 ;  /* 0x0000000906007986 */ /* 0x000fe2000c101904 */
[----:B------:R-:W-:Y:S05]  /*00d0*/  EXIT ;  /* 0x000000000000794d */ /* 0x000fea0003800000 */
.L_x_6:
        /* <DEDUP_REMOVED lines=10> */
.L_x_8:


//--------------------- .nv.shared.reserved.0     --------------------------
	.section	.nv.shared.reserved.0,"aw",@nobits
	.weak		__nv_reservedSMEM_offset_0_alias
	.size		__nv_reservedSMEM_offset_0_alias, 0, 64
	.other		__nv_reservedSMEM_offset_0_alias,@"STO_CUDA_RESERVED_SHARED STV_DEFAULT"
__nv_reservedSMEM_offset_0_alias:
	.zero		0
	.zero		64


//--------------------- .nv.constant0._Z12MatMulKernel6MatrixS_S_ --------------------------
	.section	.nv.constant0._Z12MatMulKernel6MatrixS_S_,"a",@progbits
	.sectionflags	@""
	.align	4
.nv.constant0._Z12MatMulKernel6MatrixS_S_:
	.zero		944


//--------------------- .nv.constant0._Z9addKernelPiPKiS1_ --------------------------
	.section	.nv.constant0._Z9addKernelPiPKiS1_,"a",@progbits
	.sectionflags	@""
	.align	4
.nv.constant0._Z9addKernelPiPKiS1_:
	.zero		920


//--------------------- SYMBOLS --------------------------

	.type		.nv.reservedSmem.offset0,@object
	.size		.nv.reservedSmem.offset0,0x4
